//
// Generated by NVIDIA NVVM Compiler
//
// Compiler Build ID: CL-36424714
// Cuda compilation tools, release 13.0, V13.0.88
// Based on NVVM 20.0.0
//

.version 9.0
.target sm_100
.address_size 64

	// .globl	_Z9vectorAddPfS_S_i

.visible .entry _Z9vectorAddPfS_S_i(
	.param .u64 .ptr .align 1 _Z9vectorAddPfS_S_i_param_0,
	.param .u64 .ptr .align 1 _Z9vectorAddPfS_S_i_param_1,
	.param .u64 .ptr .align 1 _Z9vectorAddPfS_S_i_param_2,
	.param .u32 _Z9vectorAddPfS_S_i_param_3
)
{
	.reg .pred 	%p<2>;
	.reg .b32 	%r<6>;
	.reg .b32 	%f<4>;
	.reg .b64 	%rd<11>;

	ld.param.u64 	%rd1, [_Z9vectorAddPfS_S_i_param_0];
	ld.param.u64 	%rd2, [_Z9vectorAddPfS_S_i_param_1];
	ld.param.u64 	%rd3, [_Z9vectorAddPfS_S_i_param_2];
	ld.param.u32 	%r2, [_Z9vectorAddPfS_S_i_param_3];
	mov.u32 	%r3, %ctaid.x;
	mov.u32 	%r4, %ntid.x;
	mov.u32 	%r5, %tid.x;
	mad.lo.s32 	%r1, %r3, %r4, %r5;
	setp.ge.s32 	%p1, %r1, %r2;
	@%p1 bra 	$L__BB0_2;
	cvta.to.global.u64 	%rd4, %rd1;
	cvta.to.global.u64 	%rd5, %rd2;
	cvta.to.global.u64 	%rd6, %rd3;
	mul.wide.s32 	%rd7, %r1, 4;
	add.s64 	%rd8, %rd4, %rd7;
	ld.global.f32 	%f1, [%rd8];
	add.s64 	%rd9, %rd5, %rd7;
	ld.global.f32 	%f2, [%rd9];
	add.f32 	%f3, %f1, %f2;
	add.s64 	%rd10, %rd6, %rd7;
	st.global.f32 	[%rd10], %f3;
$L__BB0_2:
	ret;

}
	// .globl	_Z13vectorMultDotPfS_S_i
.visible .entry _Z13vectorMultDotPfS_S_i(
	.param .u64 .ptr .align 1 _Z13vectorMultDotPfS_S_i_param_0,
	.param .u64 .ptr .align 1 _Z13vectorMultDotPfS_S_i_param_1,
	.param .u64 .ptr .align 1 _Z13vectorMultDotPfS_S_i_param_2,
	.param .u32 _Z13vectorMultDotPfS_S_i_param_3
)
{
	.reg .pred 	%p<10>;
	.reg .b32 	%r<23>;
	.reg .b32 	%f<99>;
	.reg .b64 	%rd<30>;

	ld.param.u64 	%rd16, [_Z13vectorMultDotPfS_S_i_param_0];
	ld.param.u64 	%rd17, [_Z13vectorMultDotPfS_S_i_param_1];
	ld.param.u64 	%rd18, [_Z13vectorMultDotPfS_S_i_param_2];
	ld.param.u32 	%r16, [_Z13vectorMultDotPfS_S_i_param_3];
	cvta.to.global.u64 	%rd1, %rd18;
	cvta.to.global.u64 	%rd2, %rd17;
	cvta.to.global.u64 	%rd3, %rd16;
	setp.lt.s32 	%p1, %r16, 1;
	@%p1 bra 	$L__BB1_13;
	ld.global.f32 	%f95, [%rd1];
	and.b32  	%r1, %r16, 15;
	setp.lt.u32 	%p2, %r16, 16;
	mov.b32 	%r20, 0;
	@%p2 bra 	$L__BB1_4;
	and.b32  	%r20, %r16, 2147483632;
	neg.s32 	%r18, %r20;
	add.s64 	%rd27, %rd3, 32;
	add.s64 	%rd26, %rd2, 32;
$L__BB1_3:
	.pragma "nounroll";
	ld.global.f32 	%f11, [%rd27+-32];
	ld.global.f32 	%f12, [%rd26+-32];
	fma.rn.f32 	%f13, %f11, %f12, %f95;
	st.global.f32 	[%rd1], %f13;
	ld.global.f32 	%f14, [%rd27+-28];
	ld.global.f32 	%f15, [%rd26+-28];
	fma.rn.f32 	%f16, %f14, %f15, %f13;
	st.global.f32 	[%rd1], %f16;
	ld.global.f32 	%f17, [%rd27+-24];
	ld.global.f32 	%f18, [%rd26+-24];
	fma.rn.f32 	%f19, %f17, %f18, %f16;
	st.global.f32 	[%rd1], %f19;
	ld.global.f32 	%f20, [%rd27+-20];
	ld.global.f32 	%f21, [%rd26+-20];
	fma.rn.f32 	%f22, %f20, %f21, %f19;
	st.global.f32 	[%rd1], %f22;
	ld.global.f32 	%f23, [%rd27+-16];
	ld.global.f32 	%f24, [%rd26+-16];
	fma.rn.f32 	%f25, %f23, %f24, %f22;
	st.global.f32 	[%rd1], %f25;
	ld.global.f32 	%f26, [%rd27+-12];
	ld.global.f32 	%f27, [%rd26+-12];
	fma.rn.f32 	%f28, %f26, %f27, %f25;
	st.global.f32 	[%rd1], %f28;
	ld.global.f32 	%f29, [%rd27+-8];
	ld.global.f32 	%f30, [%rd26+-8];
	fma.rn.f32 	%f31, %f29, %f30, %f28;
	st.global.f32 	[%rd1], %f31;
	ld.global.f32 	%f32, [%rd27+-4];
	ld.global.f32 	%f33, [%rd26+-4];
	fma.rn.f32 	%f34, %f32, %f33, %f31;
	st.global.f32 	[%rd1], %f34;
	ld.global.f32 	%f35, [%rd27];
	ld.global.f32 	%f36, [%rd26];
	fma.rn.f32 	%f37, %f35, %f36, %f34;
	st.global.f32 	[%rd1], %f37;
	ld.global.f32 	%f38, [%rd27+4];
	ld.global.f32 	%f39, [%rd26+4];
	fma.rn.f32 	%f40, %f38, %f39, %f37;
	st.global.f32 	[%rd1], %f40;
	ld.global.f32 	%f41, [%rd27+8];
	ld.global.f32 	%f42, [%rd26+8];
	fma.rn.f32 	%f43, %f41, %f42, %f40;
	st.global.f32 	[%rd1], %f43;
	ld.global.f32 	%f44, [%rd27+12];
	ld.global.f32 	%f45, [%rd26+12];
	fma.rn.f32 	%f46, %f44, %f45, %f43;
	st.global.f32 	[%rd1], %f46;
	ld.global.f32 	%f47, [%rd27+16];
	ld.global.f32 	%f48, [%rd26+16];
	fma.rn.f32 	%f49, %f47, %f48, %f46;
	st.global.f32 	[%rd1], %f49;
	ld.global.f32 	%f50, [%rd27+20];
	ld.global.f32 	%f51, [%rd26+20];
	fma.rn.f32 	%f52, %f50, %f51, %f49;
	st.global.f32 	[%rd1], %f52;
	ld.global.f32 	%f53, [%rd27+24];
	ld.global.f32 	%f54, [%rd26+24];
	fma.rn.f32 	%f55, %f53, %f54, %f52;
	st.global.f32 	[%rd1], %f55;
	ld.global.f32 	%f56, [%rd27+28];
	ld.global.f32 	%f57, [%rd26+28];
	fma.rn.f32 	%f95, %f56, %f57, %f55;
	st.global.f32 	[%rd1], %f95;
	add.s32 	%r18, %r18, 16;
	add.s64 	%rd27, %rd27, 64;
	add.s64 	%rd26, %rd26, 64;
	setp.ne.s32 	%p3, %r18, 0;
	@%p3 bra 	$L__BB1_3;
$L__BB1_4:
	setp.eq.s32 	%p4, %r1, 0;
	@%p4 bra 	$L__BB1_13;
	and.b32  	%r7, %r16, 7;
	setp.lt.u32 	%p5, %r1, 8;
	@%p5 bra 	$L__BB1_7;
	mul.wide.u32 	%rd19, %r20, 4;
	add.s64 	%rd20, %rd3, %rd19;
	ld.global.f32 	%f58, [%rd20];
	add.s64 	%rd21, %rd2, %rd19;
	ld.global.f32 	%f59, [%rd21];
	fma.rn.f32 	%f60, %f58, %f59, %f95;
	st.global.f32 	[%rd1], %f60;
	ld.global.f32 	%f61, [%rd20+4];
	ld.global.f32 	%f62, [%rd21+4];
	fma.rn.f32 	%f63, %f61, %f62, %f60;
	st.global.f32 	[%rd1], %f63;
	ld.global.f32 	%f64, [%rd20+8];
	ld.global.f32 	%f65, [%rd21+8];
	fma.rn.f32 	%f66, %f64, %f65, %f63;
	st.global.f32 	[%rd1], %f66;
	ld.global.f32 	%f67, [%rd20+12];
	ld.global.f32 	%f68, [%rd21+12];
	fma.rn.f32 	%f69, %f67, %f68, %f66;
	st.global.f32 	[%rd1], %f69;
	ld.global.f32 	%f70, [%rd20+16];
	ld.global.f32 	%f71, [%rd21+16];
	fma.rn.f32 	%f72, %f70, %f71, %f69;
	st.global.f32 	[%rd1], %f72;
	ld.global.f32 	%f73, [%rd20+20];
	ld.global.f32 	%f74, [%rd21+20];
	fma.rn.f32 	%f75, %f73, %f74, %f72;
	st.global.f32 	[%rd1], %f75;
	ld.global.f32 	%f76, [%rd20+24];
	ld.global.f32 	%f77, [%rd21+24];
	fma.rn.f32 	%f78, %f76, %f77, %f75;
	st.global.f32 	[%rd1], %f78;
	ld.global.f32 	%f79, [%rd20+28];
	ld.global.f32 	%f80, [%rd21+28];
	fma.rn.f32 	%f95, %f79, %f80, %f78;
	st.global.f32 	[%rd1], %f95;
	add.s32 	%r20, %r20, 8;
$L__BB1_7:
	setp.eq.s32 	%p6, %r7, 0;
	@%p6 bra 	$L__BB1_13;
	and.b32  	%r10, %r16, 3;
	setp.lt.u32 	%p7, %r7, 4;
	@%p7 bra 	$L__BB1_10;
	mul.wide.u32 	%rd22, %r20, 4;
	add.s64 	%rd23, %rd3, %rd22;
	ld.global.f32 	%f81, [%rd23];
	add.s64 	%rd24, %rd2, %rd22;
	ld.global.f32 	%f82, [%rd24];
	fma.rn.f32 	%f83, %f81, %f82, %f95;
	st.global.f32 	[%rd1], %f83;
	ld.global.f32 	%f84, [%rd23+4];
	ld.global.f32 	%f85, [%rd24+4];
	fma.rn.f32 	%f86, %f84, %f85, %f83;
	st.global.f32 	[%rd1], %f86;
	ld.global.f32 	%f87, [%rd23+8];
	ld.global.f32 	%f88, [%rd24+8];
	fma.rn.f32 	%f89, %f87, %f88, %f86;
	st.global.f32 	[%rd1], %f89;
	ld.global.f32 	%f90, [%rd23+12];
	ld.global.f32 	%f91, [%rd24+12];
	fma.rn.f32 	%f95, %f90, %f91, %f89;
	st.global.f32 	[%rd1], %f95;
	add.s32 	%r20, %r20, 4;
$L__BB1_10:
	setp.eq.s32 	%p8, %r10, 0;
	@%p8 bra 	$L__BB1_13;
	mul.wide.u32 	%rd25, %r20, 4;
	add.s64 	%rd29, %rd2, %rd25;
	add.s64 	%rd28, %rd3, %rd25;
	neg.s32 	%r22, %r10;
$L__BB1_12:
	.pragma "nounroll";
	ld.global.f32 	%f92, [%rd28];
	ld.global.f32 	%f93, [%rd29];
	fma.rn.f32 	%f95, %f92, %f93, %f95;
	st.global.f32 	[%rd1], %f95;
	add.s64 	%rd29, %rd29, 4;
	add.s64 	%rd28, %rd28, 4;
	add.s32 	%r22, %r22, 1;
	setp.ne.s32 	%p9, %r22, 0;
	@%p9 bra 	$L__BB1_12;
$L__BB1_13:
	ret;

}
	// .globl	_Z13vectortoRank2PfS_S_i
.visible .entry _Z13vectortoRank2PfS_S_i(
	.param .u64 .ptr .align 1 _Z13vectortoRank2PfS_S_i_param_0,
	.param .u64 .ptr .align 1 _Z13vectortoRank2PfS_S_i_param_1,
	.param .u64 .ptr .align 1 _Z13vectortoRank2PfS_S_i_param_2,
	.param .u32 _Z13vectortoRank2PfS_S_i_param_3
)
{
	.reg .b32 	%r<11>;
	.reg .b32 	%f<4>;
	.reg .b64 	%rd<13>;

	ld.param.u64 	%rd1, [_Z13vectortoRank2PfS_S_i_param_0];
	ld.param.u64 	%rd2, [_Z13vectortoRank2PfS_S_i_param_1];
	ld.param.u64 	%rd3, [_Z13vectortoRank2PfS_S_i_param_2];
	ld.param.u32 	%r1, [_Z13vectortoRank2PfS_S_i_param_3];
	cvta.to.global.u64 	%rd4, %rd3;
	cvta.to.global.u64 	%rd5, %rd2;
	cvta.to.global.u64 	%rd6, %rd1;
	mov.u32 	%r2, %ctaid.x;
	mov.u32 	%r3, %ntid.x;
	mov.u32 	%r4, %tid.x;
	mad.lo.s32 	%r5, %r2, %r3, %r4;
	mov.u32 	%r6, %ctaid.y;
	mov.u32 	%r7, %ntid.y;
	mov.u32 	%r8, %tid.y;
	mad.lo.s32 	%r9, %r6, %r7, %r8;
	mul.wide.s32 	%rd7, %r5, 4;
	add.s64 	%rd8, %rd6, %rd7;
	ld.global.f32 	%f1, [%rd8];
	mul.wide.u32 	%rd9, %r9, 4;
	add.s64 	%rd10, %rd5, %rd9;
	ld.global.f32 	%f2, [%rd10];
	mul.f32 	%f3, %f1, %f2;
	mad.lo.s32 	%r10, %r1, %r9, %r5;
	mul.wide.s32 	%rd11, %r10, 4;
	add.s64 	%rd12, %rd4, %rd11;
	st.global.f32 	[%rd12], %f3;
	ret;

}


// ===== COMPILED SASS (sm_100) =====

	.target	sm_100

	.elftype	@"ET_EXEC"


//--------------------- .note.nv.tkinfo           --------------------------
	.section	.note.nv.tkinfo,"",@"SHT_NOTE"
	.sectionflags	@"SHF_NOTE_NV_TKINFO"
	.tkinfo
        /*0018*/ 	.word	0x00000002
        /*0030*/ 	.string	""
        /*0030*/ 	.string	"ptxas"
        /*0030*/ 	.string	"Cuda compilation tools, release 13.0, V13.0.88"
        /*0030*/ 	.string	"Build cuda_13.0.r13.0/compiler.36424714_0"
        /*0030*/ 	.string	"-arch sm_100 -m 64 "



//--------------------- .note.nv.cuinfo           --------------------------
	.section	.note.nv.cuinfo,"",@"SHT_NOTE"
	.sectionflags	@"SHF_NOTE_NV_CUINFO"
        /*0018*/ 	.short	0x0002
        /*001a*/ 	.short	0x0064
        /*001c*/ 	.short	0x0082
	.zero		2


//--------------------- .nv.info                  --------------------------
	.section	.nv.info,"",@"SHT_CUDA_INFO"
	.align	4


	//----- nvinfo : EIATTR_REGCOUNT
	.align		4
        /*0000*/ 	.byte	0x04, 0x2f
        /*0002*/ 	.short	(.L_1 - .L_0)
	.align		4
.L_0:
        /*0004*/ 	.word	index@(_Z9vectorAddPfS_S_i)
        /*0008*/ 	.word	0x0000000c


	//----- nvinfo : EIATTR_FRAME_SIZE
	.align		4
.L_1:
        /*000c*/ 	.byte	0x04, 0x11
        /*000e*/ 	.short	(.L_3 - .L_2)
	.align		4
.L_2:
        /*0010*/ 	.word	index@(_Z9vectorAddPfS_S_i)
        /*0014*/ 	.word	0x00000000


	//----- nvinfo : EIATTR_REGCOUNT
	.align		4
.L_3:
        /*0018*/ 	.byte	0x04, 0x2f
        /*001a*/ 	.short	(.L_5 - .L_4)
	.align		4
.L_4:
        /*001c*/ 	.word	index@(_Z13vectorMultDotPfS_S_i)
        /*0020*/ 	.word	0x00000014


	//----- nvinfo : EIATTR_FRAME_SIZE
	.align		4
.L_5:
        /*0024*/ 	.byte	0x04, 0x11
        /*0026*/ 	.short	(.L_7 - .L_6)
	.align		4
.L_6:
        /*0028*/ 	.word	index@(_Z13vectorMultDotPfS_S_i)
        /*002c*/ 	.word	0x00000000


	//----- nvinfo : EIATTR_REGCOUNT
	.align		4
.L_7:
        /*0030*/ 	.byte	0x04, 0x2f
        /*0032*/ 	.short	(.L_9 - .L_8)
	.align		4
.L_8:
        /*0034*/ 	.word	index@(_Z13vectortoRank2PfS_S_i)
        /*0038*/ 	.word	0x0000000c


	//----- nvinfo : EIATTR_FRAME_SIZE
	.align		4
.L_9:
        /*003c*/ 	.byte	0x04, 0x11
        /*003e*/ 	.short	(.L_11 - .L_10)
	.align		4
.L_10:
        /*0040*/ 	.word	index@(_Z13vectortoRank2PfS_S_i)
        /*0044*/ 	.word	0x00000000


	//----- nvinfo : EIATTR_MIN_STACK_SIZE
	.align		4
.L_11:
        /*0048*/ 	.byte	0x04, 0x12
        /*004a*/ 	.short	(.L_13 - .L_12)
	.align		4
.L_12:
        /*004c*/ 	.word	index@(_Z13vectortoRank2PfS_S_i)
        /*0050*/ 	.word	0x00000000


	//----- nvinfo : EIATTR_MIN_STACK_SIZE
	.align		4
.L_13:
        /*0054*/ 	.byte	0x04, 0x12
        /*0056*/ 	.short	(.L_15 - .L_14)
	.align		4
.L_14:
        /*0058*/ 	.word	index@(_Z13vectorMultDotPfS_S_i)
        /*005c*/ 	.word	0x00000000


	//----- nvinfo : EIATTR_MIN_STACK_SIZE
	.align		4
.L_15:
        /*0060*/ 	.byte	0x04, 0x12
        /*0062*/ 	.short	(.L_17 - .L_16)
	.align		4
.L_16:
        /*0064*/ 	.word	index@(_Z9vectorAddPfS_S_i)
        /*0068*/ 	.word	0x00000000
.L_17:


//--------------------- .nv.compat                --------------------------
	.section	.nv.compat,"",@"SHT_CUDA_COMPAT_INFO"
	.align	4
        /*0000*/ 	.byte	0x02, 0x09, 0x00, 0x00, 0x02, 0x02, 0x01, 0x00, 0x02, 0x05, 0x05, 0x00, 0x03, 0x07, 0x01, 0x01
        /*0010*/ 	.byte	0x02, 0x03, 0x00, 0x00, 0x02, 0x06, 0x01, 0x00, 0x04, 0x0b, 0x08, 0x00, 0x09, 0x00, 0x00, 0x00
        /*0020*/ 	.byte	0x00, 0x00, 0x00, 0x00


//--------------------- .nv.info._Z13vectortoRank2PfS_S_i --------------------------
	.section	.nv.info._Z13vectortoRank2PfS_S_i,"",@"SHT_CUDA_INFO"
	.sectionflags	@""
	.align	4


	//----- nvinfo : EIATTR_CUDA_API_VERSION
	.align		4
        /*0000*/ 	.byte	0x04, 0x37
        /*0002*/ 	.short	(.L_19 - .L_18)
.L_18:
        /*0004*/ 	.word	0x00000082


	//----- nvinfo : EIATTR_KPARAM_INFO
	.align		4
.L_19:
        /*0008*/ 	.byte	0x04, 0x17
        /*000a*/ 	.short	(.L_21 - .L_20)
.L_20:
        /*000c*/ 	.word	0x00000000
        /*0010*/ 	.short	0x0003
        /*0012*/ 	.short	0x0018
        /*0014*/ 	.byte	0x00, 0xf0, 0x11, 0x00


	//----- nvinfo : EIATTR_KPARAM_INFO
	.align		4
.L_21:
        /*0018*/ 	.byte	0x04, 0x17
        /*001a*/ 	.short	(.L_23 - .L_22)
.L_22:
        /*001c*/ 	.word	0x00000000
        /*0020*/ 	.short	0x0002
        /*0022*/ 	.short	0x0010
        /*0024*/ 	.byte	0x00, 0xf5, 0x21, 0x00


	//----- nvinfo : EIATTR_KPARAM_INFO
	.align		4
.L_23:
        /*0028*/ 	.byte	0x04, 0x17
        /*002a*/ 	.short	(.L_25 - .L_24)
.L_24:
        /*002c*/ 	.word	0x00000000
        /*0030*/ 	.short	0x0001
        /*0032*/ 	.short	0x0008
        /*0034*/ 	.byte	0x00, 0xf5, 0x21, 0x00


	//----- nvinfo : EIATTR_KPARAM_INFO
	.align		4
.L_25:
        /*0038*/ 	.byte	0x04, 0x17
        /*003a*/ 	.short	(.L_27 - .L_26)
.L_26:
        /*003c*/ 	.word	0x00000000
        /*0040*/ 	.short	0x0000
        /*0042*/ 	.short	0x0000
        /*0044*/ 	.byte	0x00, 0xf5, 0x21, 0x00


	//----- nvinfo : EIATTR_SPARSE_MMA_MASK
	.align		4
.L_27:
        /*0048*/ 	.byte	0x03, 0x50
        /*004a*/ 	.short	0x0000


	//----- nvinfo : EIATTR_MAXREG_COUNT
	.align		4
        /*004c*/ 	.byte	0x03, 0x1b
        /*004e*/ 	.short	0x00ff


	//----- nvinfo : EIATTR_MERCURY_ISA_VERSION
	.align		4
        /*0050*/ 	.byte	0x03, 0x5f
        /*0052*/ 	.short	0x0101


	//----- nvinfo : EIATTR_VRC_CTA_INIT_COUNT
	.align		4
        /*0054*/ 	.byte	0x02, 0x4a
	.zero		1
	.zero		1


	//----- nvinfo : EIATTR_EXIT_INSTR_OFFSETS
	.align		4
        /*0058*/ 	.byte	0x04, 0x1c
        /*005a*/ 	.short	(.L_29 - .L_28)


	//   ....[0]....
.L_28:
        /*005c*/ 	.word	0x00000160


	//----- nvinfo : EIATTR_CBANK_PARAM_SIZE
	.align		4
.L_29:
        /*0060*/ 	.byte	0x03, 0x19
        /*0062*/ 	.short	0x001c


	//----- nvinfo : EIATTR_PARAM_CBANK
	.align		4
        /*0064*/ 	.byte	0x04, 0x0a
        /*0066*/ 	.short	(.L_31 - .L_30)
	.align		4
.L_30:
        /*0068*/ 	.word	index@(.nv.constant0._Z13vectortoRank2PfS_S_i)
        /*006c*/ 	.short	0x0380
        /*006e*/ 	.short	0x001c


	//----- nvinfo : EIATTR_SW_WAR
	.align		4
.L_31:
        /*0070*/ 	.byte	0x04, 0x36
        /*0072*/ 	.short	(.L_33 - .L_32)
.L_32:
        /*0074*/ 	.word	0x00000008
.L_33:


//--------------------- .nv.info._Z13vectorMultDotPfS_S_i --------------------------
	.section	.nv.info._Z13vectorMultDotPfS_S_i,"",@"SHT_CUDA_INFO"
	.sectionflags	@""
	.align	4


	//----- nvinfo : EIATTR_CUDA_API_VERSION
	.align		4
        /*0000*/ 	.byte	0x04, 0x37
        /*0002*/ 	.short	(.L_35 - .L_34)
.L_34:
        /*0004*/ 	.word	0x00000082


	//----- nvinfo : EIATTR_KPARAM_INFO
	.align		4
.L_35:
        /*0008*/ 	.byte	0x04, 0x17
        /*000a*/ 	.short	(.L_37 - .L_36)
.L_36:
        /*000c*/ 	.word	0x00000000
        /*0010*/ 	.short	0x0003
        /*0012*/ 	.short	0x0018
        /*0014*/ 	.byte	0x00, 0xf0, 0x11, 0x00


	//----- nvinfo : EIATTR_KPARAM_INFO
	.align		4
.L_37:
        /*0018*/ 	.byte	0x04, 0x17
        /*001a*/ 	.short	(.L_39 - .L_38)
.L_38:
        /*001c*/ 	.word	0x00000000
        /*0020*/ 	.short	0x0002
        /*0022*/ 	.short	0x0010
        /*0024*/ 	.byte	0x00, 0xf5, 0x21, 0x00


	//----- nvinfo : EIATTR_KPARAM_INFO
	.align		4
.L_39:
        /*0028*/ 	.byte	0x04, 0x17
        /*002a*/ 	.short	(.L_41 - .L_40)
.L_40:
        /*002c*/ 	.word	0x00000000
        /*0030*/ 	.short	0x0001
        /*0032*/ 	.short	0x0008
        /*0034*/ 	.byte	0x00, 0xf5, 0x21, 0x00


	//----- nvinfo : EIATTR_KPARAM_INFO
	.align		4
.L_41:
        /*0038*/ 	.byte	0x04, 0x17
        /*003a*/ 	.short	(.L_43 - .L_42)
.L_42:
        /*003c*/ 	.word	0x00000000
        /*0040*/ 	.short	0x0000
        /*0042*/ 	.short	0x0000
        /*0044*/ 	.byte	0x00, 0xf5, 0x21, 0x00


	//----- nvinfo : EIATTR_SPARSE_MMA_MASK
	.align		4
.L_43:
        /*0048*/ 	.byte	0x03, 0x50
        /*004a*/ 	.short	0x0000


	//----- nvinfo : EIATTR_MAXREG_COUNT
	.align		4
        /*004c*/ 	.byte	0x03, 0x1b
        /*004e*/ 	.short	0x00ff


	//----- nvinfo : EIATTR_MERCURY_ISA_VERSION
	.align		4
        /*0050*/ 	.byte	0x03, 0x5f
        /*0052*/ 	.short	0x0101


	//----- nvinfo : EIATTR_VRC_CTA_INIT_COUNT
	.align		4
        /*0054*/ 	.byte	0x02, 0x4a
	.zero		1
	.zero		1


	//----- nvinfo : EIATTR_EXIT_INSTR_OFFSETS
	.align		4
        /*0058*/ 	.byte	0x04, 0x1c
        /*005a*/ 	.short	(.L_45 - .L_44)


	//   ....[0]....
.L_44:
        /*005c*/ 	.word	0x00000030


	//   ....[1]....
        /*0060*/ 	.word	0x00000610


	//   ....[2]....
        /*0064*/ 	.word	0x000008b0


	//   ....[3]....
        /*0068*/ 	.word	0x00000a50


	//   ....[4]....
        /*006c*/ 	.word	0x00000bc0


	//----- nvinfo : EIATTR_CBANK_PARAM_SIZE
	.align		4
.L_45:
        /*0070*/ 	.byte	0x03, 0x19
        /*0072*/ 	.short	0x001c


	//----- nvinfo : EIATTR_PARAM_CBANK
	.align		4
        /*0074*/ 	.byte	0x04, 0x0a
        /*0076*/ 	.short	(.L_47 - .L_46)
	.align		4
.L_46:
        /*0078*/ 	.word	index@(.nv.constant0._Z13vectorMultDotPfS_S_i)
        /*007c*/ 	.short	0x0380
        /*007e*/ 	.short	0x001c


	//----- nvinfo : EIATTR_SW_WAR
	.align		4
.L_47:
        /*0080*/ 	.byte	0x04, 0x36
        /*0082*/ 	.short	(.L_49 - .L_48)
.L_48:
        /*0084*/ 	.word	0x00000008
.L_49:


//--------------------- .nv.info._Z9vectorAddPfS_S_i --------------------------
	.section	.nv.info._Z9vectorAddPfS_S_i,"",@"SHT_CUDA_INFO"
	.sectionflags	@""
	.align	4


	//----- nvinfo : EIATTR_CUDA_API_VERSION
	.align		4
        /*0000*/ 	.byte	0x04, 0x37
        /*0002*/ 	.short	(.L_51 - .L_50)
.L_50:
        /*0004*/ 	.word	0x00000082


	//----- nvinfo : EIATTR_KPARAM_INFO
	.align		4
.L_51:
        /*0008*/ 	.byte	0x04, 0x17
        /*000a*/ 	.short	(.L_53 - .L_52)
.L_52:
        /*000c*/ 	.word	0x00000000
        /*0010*/ 	.short	0x0003
        /*0012*/ 	.short	0x0018
        /*0014*/ 	.byte	0x00, 0xf0, 0x11, 0x00


	//----- nvinfo : EIATTR_KPARAM_INFO
	.align		4
.L_53:
        /*0018*/ 	.byte	0x04, 0x17
        /*001a*/ 	.short	(.L_55 - .L_54)
.L_54:
        /*001c*/ 	.word	0x00000000
        /*0020*/ 	.short	0x0002
        /*0022*/ 	.short	0x0010
        /*0024*/ 	.byte	0x00, 0xf5, 0x21, 0x00


	//----- nvinfo : EIATTR_KPARAM_INFO
	.align		4
.L_55:
        /*0028*/ 	.byte	0x04, 0x17
        /*002a*/ 	.short	(.L_57 - .L_56)
.L_56:
        /*002c*/ 	.word	0x00000000
        /*0030*/ 	.short	0x0001
        /*0032*/ 	.short	0x0008
        /*0034*/ 	.byte	0x00, 0xf5, 0x21, 0x00


	//----- nvinfo : EIATTR_KPARAM_INFO
	.align		4
.L_57:
        /*0038*/ 	.byte	0x04, 0x17
        /*003a*/ 	.short	(.L_59 - .L_58)
.L_58:
        /*003c*/ 	.word	0x00000000
        /*0040*/ 	.short	0x0000
        /*0042*/ 	.short	0x0000
        /*0044*/ 	.byte	0x00, 0xf5, 0x21, 0x00


	//----- nvinfo : EIATTR_SPARSE_MMA_MASK
	.align		4
.L_59:
        /*0048*/ 	.byte	0x03, 0x50
        /*004a*/ 	.short	0x0000


	//----- nvinfo : EIATTR_MAXREG_COUNT
	.align		4
        /*004c*/ 	.byte	0x03, 0x1b
        /*004e*/ 	.short	0x00ff


	//----- nvinfo : EIATTR_MERCURY_ISA_VERSION
	.align		4
        /*0050*/ 	.byte	0x03, 0x5f
        /*0052*/ 	.short	0x0101


	//----- nvinfo : EIATTR_VRC_CTA_INIT_COUNT
	.align		4
        /*0054*/ 	.byte	0x02, 0x4a
	.zero		1
	.zero		1


	//----- nvinfo : EIATTR_EXIT_INSTR_OFFSETS
	.align		4
        /*0058*/ 	.byte	0x04, 0x1c
        /*005a*/ 	.short	(.L_61 - .L_60)


	//   ....[0]....
.L_60:
        /*005c*/ 	.word	0x00000070


	//   ....[1]....
        /*0060*/ 	.word	0x00000130


	//----- nvinfo : EIATTR_CBANK_PARAM_SIZE
	.align		4
.L_61:
        /*0064*/ 	.byte	0x03, 0x19
        /*0066*/ 	.short	0x001c


	//----- nvinfo : EIATTR_PARAM_CBANK
	.align		4
        /*0068*/ 	.byte	0x04, 0x0a
        /*006a*/ 	.short	(.L_63 - .L_62)
	.align		4
.L_62:
        /*006c*/ 	.word	index@(.nv.constant0._Z9vectorAddPfS_S_i)
        /*0070*/ 	.short	0x0380
        /*0072*/ 	.short	0x001c


	//----- nvinfo : EIATTR_SW_WAR
	.align		4
.L_63:
        /*0074*/ 	.byte	0x04, 0x36
        /*0076*/ 	.short	(.L_65 - .L_64)
.L_64:
        /*0078*/ 	.word	0x00000008
.L_65:


//--------------------- .nv.callgraph             --------------------------
	.section	.nv.callgraph,"",@"SHT_CUDA_CALLGRAPH"
	.align	4
	.sectionentsize	8
	.align		4
        /*0000*/ 	.word	0x00000000
	.align		4
        /*0004*/ 	.word	0xffffffff
	.align		4
        /*0008*/ 	.word	0x00000000
	.align		4
        /*000c*/ 	.word	0xfffffffe
	.align		4
        /*0010*/ 	.word	0x00000000
	.align		4
        /*0014*/ 	.word	0xfffffffd
	.align		4
        /*0018*/ 	.word	0x00000000
	.align		4
        /*001c*/ 	.word	0xfffffffc


//--------------------- .text._Z13vectortoRank2PfS_S_i --------------------------
	.section	.text._Z13vectortoRank2PfS_S_i,"ax",@progbits
	.align	128
        .global         _Z13vectortoRank2PfS_S_i
        .type           _Z13vectortoRank2PfS_S_i,@function
        .size           _Z13vectortoRank2PfS_S_i,(.L_x_8 - _Z13vectortoRank2PfS_S_i)
        .other          _Z13vectortoRank2PfS_S_i,@"STO_CUDA_ENTRY STV_DEFAULT"
_Z13vectortoRank2PfS_S_i:
.text._Z13vectortoRank2PfS_S_i:
[----:B------:R-:W-:Y:S01]  /*0000*/  LDC R1, c[0x0][0x37c] ;  /* 0x0000df00ff017b82 */ /* 0x000fe20000000800 */
[----:B------:R-:W0:Y:S07]  /*0010*/  S2R R0, SR_TID.X ;  /* 0x0000000000007919 */ /* 0x000e2e0000002100 */
[----:B------:R-:W0:Y:S01]  /*0020*/  S2UR UR6, SR_CTAID.X ;  /* 0x00000000000679c3 */ /* 0x000e220000002500 */
[----:B------:R-:W1:Y:S01]  /*0030*/  LDCU.64 UR4, c[0x0][0x358] ;  /* 0x00006b00ff0477ac */ /* 0x000e620008000a00 */
[----:B------:R-:W2:Y:S06]  /*0040*/  S2R R7, SR_TID.Y ;  /* 0x0000000000077919 */ /* 0x000eac0000002200 */
[----:B------:R-:W0:Y:S08]  /*0050*/  LDC R9, c[0x0][0x360] ;  /* 0x0000d800ff097b82 */ /* 0x000e300000000800 */
[----:B------:R-:W2:Y:S08]  /*0060*/  S2UR UR7, SR_CTAID.Y ;  /* 0x00000000000779c3 */ /* 0x000eb00000002600 */
[----:B------:R-:W2:Y:S08]  /*0070*/  LDC R6, c[0x0][0x364] ;  /* 0x0000d900ff067b82 */ /* 0x000eb00000000800 */
[----:B------:R-:W3:Y:S01]  /*0080*/  LDC.64 R2, c[0x0][0x380] ;  /* 0x0000e000ff027b82 */ /* 0x000ee20000000a00 */
[----:B0-----:R-:W-:Y:S01]  /*0090*/  IMAD R9, R9, UR6, R0 ;  /* 0x0000000609097c24 */ /* 0x001fe2000f8e0200 */
[----:B------:R-:W0:Y:S06]  /*00a0*/  LDCU UR6, c[0x0][0x398] ;  /* 0x00007300ff0677ac */ /* 0x000e2c0008000800 */
[----:B------:R-:W4:Y:S01]  /*00b0*/  LDC.64 R4, c[0x0][0x388] ;  /* 0x0000e200ff047b82 */ /* 0x000f220000000a00 */
[----:B--2---:R-:W-:-:S07]  /*00c0*/  IMAD R0, R6, UR7, R7 ;  /* 0x0000000706007c24 */ /* 0x004fce000f8e0207 */
[----:B------:R-:W2:Y:S01]  /*00d0*/  LDC.64 R6, c[0x0][0x390] ;  /* 0x0000e400ff067b82 */ /* 0x000ea20000000a00 */
[----:B---3--:R-:W-:-:S06]  /*00e0*/  IMAD.WIDE R2, R9, 0x4, R2 ;  /* 0x0000000409027825 */ /* 0x008fcc00078e0202 */
[----:B-1----:R-:W3:Y:S01]  /*00f0*/  LDG.E R2, desc[UR4][R2.64] ;  /* 0x0000000402027981 */ /* 0x002ee2000c1e1900 */
[----:B----4-:R-:W-:-:S06]  /*0100*/  IMAD.WIDE.U32 R4, R0, 0x4, R4 ;  /* 0x0000000400047825 */ /* 0x010fcc00078e0004 */
[----:B------:R-:W3:Y:S01]  /*0110*/  LDG.E R5, desc[UR4][R4.64] ;  /* 0x0000000404057981 */ /* 0x000ee2000c1e1900 */
[----:B0-----:R-:W-:-:S04]  /*0120*/  IMAD R9, R0, UR6, R9 ;  /* 0x0000000600097c24 */ /* 0x001fc8000f8e0209 */
[----:B--2---:R-:W-:-:S04]  /*0130*/  IMAD.WIDE R6, R9, 0x4, R6 ;  /* 0x0000000409067825 */ /* 0x004fc800078e0206 */
[----:B---3--:R-:W-:-:S05]  /*0140*/  FMUL R9, R2, R5 ;  /* 0x0000000502097220 */ /* 0x008fca0000400000 */
[----:B------:R-:W-:Y:S01]  /*0150*/  STG.E desc[UR4][R6.64], R9 ;  /* 0x0000000906007986 */ /* 0x000fe2000c101904 */
[----:B------:R-:W-:Y:S05]  /*0160*/  EXIT ;  /* 0x000000000000794d */ /* 0x000fea0003800000 */
.L_x_0:
[----:B------:R-:W-:-:S00]  /*0170*/  BRA `(.L_x_0) ;  /* 0xfffffffc00fc7947 */ /* 0x000fc0000383ffff */
[----:B------:R-:W-:-:S00]  /*0180*/  NOP ;  /* 0x0000000000007918 */ /* 0x000fc00000000000 */
[----:B------:R-:W-:-:S00]  /*0190*/  NOP ;  /* 0x0000000000007918 */ /* 0x000fc00000000000 */
[----:B------:R-:W-:-:S00]  /*01a0*/  NOP ;  /* 0x0000000000007918 */ /* 0x000fc00000000000 */
[----:B------:R-:W-:-:S00]  /*01b0*/  NOP ;  /* 0x0000000000007918 */ /* 0x000fc00000000000 */
[----:B------:R-:W-:-:S00]  /*01c0*/  NOP ;  /* 0x0000000000007918 */ /* 0x000fc00000000000 */
[----:B------:R-:W-:-:S00]  /*01d0*/  NOP ;  /* 0x0000000000007918 */ /* 0x000fc00000000000 */
[----:B------:R-:W-:-:S00]  /*01e0*/  NOP ;  /* 0x0000000000007918 */ /* 0x000fc00000000000 */
[----:B------:R-:W-:-:S00]  /*01f0*/  NOP ;  /* 0x0000000000007918 */ /* 0x000fc00000000000 */
.L_x_8:


//--------------------- .text._Z13vectorMultDotPfS_S_i --------------------------
	.section	.text._Z13vectorMultDotPfS_S_i,"ax",@progbits
	.align	128
        .global         _Z13vectorMultDotPfS_S_i
        .type           _Z13vectorMultDotPfS_S_i,@function
        .size           _Z13vectorMultDotPfS_S_i,(.L_x_9 - _Z13vectorMultDotPfS_S_i)
        .other          _Z13vectorMultDotPfS_S_i,@"STO_CUDA_ENTRY STV_DEFAULT"
_Z13vectorMultDotPfS_S_i:
.text._Z13vectorMultDotPfS_S_i:
[----:B------:R-:W-:Y:S08]  /*0000*/  LDC R1, c[0x0][0x37c] ;  /* 0x0000df00ff017b82 */ /* 0x000ff00000000800 */
[----:B------:R-:W0:Y:S02]  /*0010*/  LDC R4, c[0x0][0x398] ;  /* 0x0000e600ff047b82 */ /* 0x000e240000000800 */
[----:B0-----:R-:W-:-:S13]  /*0020*/  ISETP.GE.AND P0, PT, R4, 0x1, PT ;  /* 0x000000010400780c */ /* 0x001fda0003f06270 */
[----:B------:R-:W-:Y:S05]  /*0030*/  @!P0 EXIT ;  /* 0x000000000000894d */ /* 0x000fea0003800000 */
[----:B------:R-:W0:Y:S01]  /*0040*/  LDC.64 R2, c[0x0][0x390] ;  /* 0x0000e400ff027b82 */ /* 0x000e220000000a00 */
[----:B------:R-:W0:Y:S01]  /*0050*/  LDCU.64 UR12, c[0x0][0x358] ;  /* 0x00006b00ff0c77ac */ /* 0x000e220008000a00 */
[C---:B------:R-:W-:Y:S02]  /*0060*/  ISETP.GE.U32.AND P1, PT, R4.reuse, 0x10, PT ;  /* 0x000000100400780c */ /* 0x040fe40003f26070 */
[----:B------:R-:W-:Y:S01]  /*0070*/  LOP3.LUT R11, R4, 0xf, RZ, 0xc0, !PT ;  /* 0x0000000f040b7812 */ /* 0x000fe200078ec0ff */
[----:B------:R-:W-:-:S03]  /*0080*/  HFMA2 R0, -RZ, RZ, 0, 0 ;  /* 0x00000000ff007431 */ /* 0x000fc600000001ff */
[----:B------:R-:W-:Y:S01]  /*0090*/  ISETP.NE.AND P0, PT, R11, RZ, PT ;  /* 0x000000ff0b00720c */ /* 0x000fe20003f05270 */
[----:B0-----:R0:W5:Y:S06]  /*00a0*/  LDG.E R5, desc[UR12][R2.64] ;  /* 0x0000000c02057981 */ /* 0x00116c000c1e1900 */
[----:B------:R-:W-:Y:S06]  /*00b0*/  @!P1 BRA `(.L_x_1) ;  /* 0x0000000400549947 */ /* 0x000fec0003800000 */
[----:B------:R-:W1:Y:S01]  /*00c0*/  LDCU.128 UR8, c[0x0][0x380] ;  /* 0x00007000ff0877ac */ /* 0x000e620008000c00 */
[----:B------:R-:W-:-:S04]  /*00d0*/  LOP3.LUT R0, R4, 0x7ffffff0, RZ, 0xc0, !PT ;  /* 0x7ffffff004007812 */ /* 0x000fc800078ec0ff */
[----:B------:R-:W-:Y:S01]  /*00e0*/  IADD3 R10, PT, PT, -R0, RZ, RZ ;  /* 0x000000ff000a7210 */ /* 0x000fe20007ffe1ff */
[----:B-1----:R-:W-:Y:S02]  /*00f0*/  UIADD3 UR6, UP0, UPT, UR8, 0x20, URZ ;  /* 0x0000002008067890 */ /* 0x002fe4000ff1e0ff */
[----:B------:R-:W-:Y:S02]  /*0100*/  UIADD3 UR4, UP1, UPT, UR10, 0x20, URZ ;  /* 0x000000200a047890 */ /* 0x000fe4000ff3e0ff */
[----:B------:R-:W-:Y:S02]  /*0110*/  UIADD3.X UR7, UPT, UPT, URZ, UR9, URZ, UP0, !UPT ;  /* 0x00000009ff077290 */ /* 0x000fe400087fe4ff */
[----:B------:R-:W-:Y:S01]  /*0120*/  UIADD3.X UR5, UPT, UPT, URZ, UR11, URZ, UP1, !UPT ;  /* 0x0000000bff057290 */ /* 0x000fe20008ffe4ff */
[----:B------:R-:W-:Y:S02]  /*0130*/  MOV R14, UR6 ;  /* 0x00000006000e7c02 */ /* 0x000fe40008000f00 */
[----:B------:R-:W-:-:S02]  /*0140*/  MOV R12, UR4 ;  /* 0x00000004000c7c02 */ /* 0x000fc40008000f00 */
[----:B------:R-:W-:Y:S02]  /*0150*/  MOV R7, UR7 ;  /* 0x0000000700077c02 */ /* 0x000fe40008000f00 */
[----:B------:R-:W-:-:S07]  /*0160*/  MOV R13, UR5 ;  /* 0x00000005000d7c02 */ /* 0x000fce0008000f00 */
.L_x_2:
[----:B------:R-:W-:Y:S01]  /*0170*/  MOV R6, R14 ;  /* 0x0000000e00067202 */ /* 0x000fe20000000f00 */
[----:B------:R-:W-:Y:S01]  /*0180*/  IMAD.MOV.U32 R8, RZ, RZ, R12 ;  /* 0x000000ffff087224 */ /* 0x000fe200078e000c */
[----:B------:R-:W-:-:S03]  /*0190*/  MOV R9, R13 ;  /* 0x0000000d00097202 */ /* 0x000fc60000000f00 */
[----:B------:R-:W2:Y:S04]  /*01a0*/  LDG.E R12, desc[UR12][R6.64+-0x20] ;  /* 0xffffe00c060c7981 */ /* 0x000ea8000c1e1900 */
[----:B------:R-:W2:Y:S02]  /*01b0*/  LDG.E R13, desc[UR12][R8.64+-0x20] ;  /* 0xffffe00c080d7981 */ /* 0x000ea4000c1e1900 */
[----:B--2--5:R-:W-:-:S05]  /*01c0*/  FFMA R13, R12, R13, R5 ;  /* 0x0000000d0c0d7223 */ /* 0x024fca0000000005 */
[----:B------:R1:W-:Y:S04]  /*01d0*/  STG.E desc[UR12][R2.64], R13 ;  /* 0x0000000d02007986 */ /* 0x0003e8000c10190c */
[----:B------:R-:W2:Y:S04]  /*01e0*/  LDG.E R12, desc[UR12][R6.64+-0x1c] ;  /* 0xffffe40c060c7981 */ /* 0x000ea8000c1e1900 */
[----:B----4-:R-:W2:Y:S02]  /*01f0*/  LDG.E R5, desc[UR12][R8.64+-0x1c] ;  /* 0xffffe40c08057981 */ /* 0x010ea4000c1e1900 */
[----:B--2---:R-:W-:-:S05]  /*0200*/  FFMA R5, R12, R5, R13 ;  /* 0x000000050c057223 */ /* 0x004fca000000000d */
[----:B------:R2:W-:Y:S04]  /*0210*/  STG.E desc[UR12][R2.64], R5 ;  /* 0x0000000502007986 */ /* 0x0005e8000c10190c */
[----:B------:R-:W3:Y:S04]  /*0220*/  LDG.E R12, desc[UR12][R6.64+-0x18] ;  /* 0xffffe80c060c7981 */ /* 0x000ee8000c1e1900 */
[----:B------:R-:W3:Y:S02]  /*0230*/  LDG.E R14, desc[UR12][R8.64+-0x18] ;  /* 0xffffe80c080e7981 */ /* 0x000ee4000c1e1900 */
[----:B---3--:R-:W-:-:S05]  /*0240*/  FFMA R15, R12, R14, R5 ;  /* 0x0000000e0c0f7223 */ /* 0x008fca0000000005 */
[----:B------:R3:W-:Y:S04]  /*0250*/  STG.E desc[UR12][R2.64], R15 ;  /* 0x0000000f02007986 */ /* 0x0007e8000c10190c */
[----:B------:R-:W1:Y:S04]  /*0260*/  LDG.E R12, desc[UR12][R6.64+-0x14] ;  /* 0xffffec0c060c7981 */ /* 0x000e68000c1e1900 */
[----:B------:R-:W1:Y:S02]  /*0270*/  LDG.E R14, desc[UR12][R8.64+-0x14] ;  /* 0xffffec0c080e7981 */ /* 0x000e64000c1e1900 */
[----:B-1----:R-:W-:-:S05]  /*0280*/  FFMA R13, R12, R14, R15 ;  /* 0x0000000e0c0d7223 */ /* 0x002fca000000000f */
[----:B------:R1:W-:Y:S04]  /*0290*/  STG.E desc[UR12][R2.64], R13 ;  /* 0x0000000d02007986 */ /* 0x0003e8000c10190c */
[----:B------:R-:W2:Y:S04]  /*02a0*/  LDG.E R12, desc[UR12][R6.64+-0x10] ;  /* 0xfffff00c060c7981 */ /* 0x000ea8000c1e1900 */
[----:B------:R-:W2:Y:S02]  /*02b0*/  LDG.E R14, desc[UR12][R8.64+-0x10] ;  /* 0xfffff00c080e7981 */ /* 0x000ea4000c1e1900 */
        /* <DEDUP_REMOVED lines=34> */
[----:B------:R-:W4:Y:S04]  /*04e0*/  LDG.E R12, desc[UR12][R6.64+0x14] ;  /* 0x0000140c060c7981 */ /* 0x000f28000c1e1900 */
[----:B------:R-:W4:Y:S02]  /*04f0*/  LDG.E R14, desc[UR12][R8.64+0x14] ;  /* 0x0000140c080e7981 */ /* 0x000f24000c1e1900 */
[----:B----4-:R-:W-:-:S05]  /*0500*/  FFMA R17, R12, R14, R13 ;  /* 0x0000000e0c117223 */ /* 0x010fca000000000d */
[----:B------:R4:W-:Y:S04]  /*0510*/  STG.E desc[UR12][R2.64], R17 ;  /* 0x0000001102007986 */ /* 0x0009e8000c10190c */
[----:B------:R-:W3:Y:S04]  /*0520*/  LDG.E R12, desc[UR12][R6.64+0x18] ;  /* 0x0000180c060c7981 */ /* 0x000ee8000c1e1900 */
[----:B--2---:R-:W3:Y:S01]  /*0530*/  LDG.E R5, desc[UR12][R8.64+0x18] ;  /* 0x0000180c08057981 */ /* 0x004ee2000c1e1900 */
[----:B------:R-:W-:Y:S01]  /*0540*/  IADD3 R10, PT, PT, R10, 0x10, RZ ;  /* 0x000000100a0a7810 */ /* 0x000fe20007ffe0ff */
[----:B---3--:R-:W-:-:S05]  /*0550*/  FFMA R15, R12, R5, R17 ;  /* 0x000000050c0f7223 */ /* 0x008fca0000000011 */
[----:B------:R4:W-:Y:S04]  /*0560*/  STG.E desc[UR12][R2.64], R15 ;  /* 0x0000000f02007986 */ /* 0x0009e8000c10190c */
[----:B------:R2:W3:Y:S04]  /*0570*/  LDG.E R12, desc[UR12][R6.64+0x1c] ;  /* 0x00001c0c060c7981 */ /* 0x0004e8000c1e1900 */
[----:B------:R-:W3:Y:S01]  /*0580*/  LDG.E R5, desc[UR12][R8.64+0x1c] ;  /* 0x00001c0c08057981 */ /* 0x000ee2000c1e1900 */
[----:B------:R-:W-:Y:S02]  /*0590*/  ISETP.NE.AND P1, PT, R10, RZ, PT ;  /* 0x000000ff0a00720c */ /* 0x000fe40003f25270 */
[----:B------:R-:W-:-:S04]  /*05a0*/  IADD3 R14, P2, PT, R6, 0x40, RZ ;  /* 0x00000040060e7810 */ /* 0x000fc80007f5e0ff */
[----:B--2---:R-:W-:Y:S01]  /*05b0*/  IADD3.X R7, PT, PT, RZ, R7, RZ, P2, !PT ;  /* 0x00000007ff077210 */ /* 0x004fe200017fe4ff */
[----:B---3--:R-:W-:Y:S01]  /*05c0*/  FFMA R5, R12, R5, R15 ;  /* 0x000000050c057223 */ /* 0x008fe2000000000f */
[----:B------:R-:W-:-:S04]  /*05d0*/  IADD3 R12, P3, PT, R8, 0x40, RZ ;  /* 0x00000040080c7810 */ /* 0x000fc80007f7e0ff */
[----:B------:R4:W-:Y:S01]  /*05e0*/  STG.E desc[UR12][R2.64], R5 ;  /* 0x0000000502007986 */ /* 0x0009e2000c10190c */
[----:B-1----:R-:W-:Y:S01]  /*05f0*/  IADD3.X R13, PT, PT, RZ, R9, RZ, P3, !PT ;  /* 0x00000009ff0d7210 */ /* 0x002fe20001ffe4ff */
[----:B------:R-:W-:Y:S07]  /*0600*/  @P1 BRA `(.L_x_2) ;  /* 0xfffffff800d81947 */ /* 0x000fee000383ffff */
.L_x_1:
[----:B------:R-:W-:Y:S05]  /*0610*/  @!P0 EXIT ;  /* 0x000000000000894d */ /* 0x000fea0003800000 */
[----:B------:R-:W-:Y:S02]  /*0620*/  ISETP.GE.U32.AND P0, PT, R11, 0x8, PT ;  /* 0x000000080b00780c */ /* 0x000fe40003f06070 */
[----:B------:R-:W-:-:S04]  /*0630*/  LOP3.LUT R14, R4, 0x7, RZ, 0xc0, !PT ;  /* 0x00000007040e7812 */ /* 0x000fc800078ec0ff */
[----:B------:R-:W-:-:S07]  /*0640*/  ISETP.NE.AND P1, PT, R14, RZ, PT ;  /* 0x000000ff0e00720c */ /* 0x000fce0003f25270 */
[----:B------:R-:W-:Y:S06]  /*0650*/  @!P0 BRA `(.L_x_3) ;  /* 0x0000000000948947 */ /* 0x000fec0003800000 */
[----:B------:R-:W1:Y:S08]  /*0660*/  LDC.64 R6, c[0x0][0x380] ;  /* 0x0000e000ff067b82 */ /* 0x000e700000000a00 */
[----:B------:R-:W2:Y:S01]  /*0670*/  LDC.64 R8, c[0x0][0x388] ;  /* 0x0000e200ff087b82 */ /* 0x000ea20000000a00 */
[----:B-1----:R-:W-:-:S05]  /*0680*/  IMAD.WIDE.U32 R6, R0, 0x4, R6 ;  /* 0x0000000400067825 */ /* 0x002fca00078e0006 */
[----:B------:R-:W3:Y:S01]  /*0690*/  LDG.E R10, desc[UR12][R6.64] ;  /* 0x0000000c060a7981 */ /* 0x000ee2000c1e1900 */
[----:B--2---:R-:W-:-:S05]  /*06a0*/  IMAD.WIDE.U32 R8, R0, 0x4, R8 ;  /* 0x0000000400087825 */ /* 0x004fca00078e0008 */
[----:B------:R-:W3:Y:S02]  /*06b0*/  LDG.E R11, desc[UR12][R8.64] ;  /* 0x0000000c080b7981 */ /* 0x000ee4000c1e1900 */
[----:B---3-5:R-:W-:-:S05]  /*06c0*/  FFMA R11, R10, R11, R5 ;  /* 0x0000000b0a0b7223 */ /* 0x028fca0000000005 */
        /* <DEDUP_REMOVED lines=26> */
[----:B------:R-:W2:Y:S01]  /*0870*/  LDG.E R12, desc[UR12][R8.64+0x1c] ;  /* 0x00001c0c080c7981 */ /* 0x000ea2000c1e1900 */
[----:B------:R-:W-:Y:S02]  /*0880*/  VIADD R0, R0, 0x8 ;  /* 0x0000000800007836 */ /* 0x000fe40000000000 */
[----:B--2---:R-:W-:-:S05]  /*0890*/  FFMA R5, R10, R12, R11 ;  /* 0x0000000c0a057223 */ /* 0x004fca000000000b */
[----:B------:R3:W-:Y:S02]  /*08a0*/  STG.E desc[UR12][R2.64], R5 ;  /* 0x0000000502007986 */ /* 0x0007e4000c10190c */
.L_x_3:
        /* <DEDUP_REMOVED lines=8> */
[----:B------:R-:W4:Y:S01]  /*0930*/  LDG.E R10, desc[UR12][R6.64] ;  /* 0x0000000c060a7981 */ /* 0x000f22000c1e1900 */
[----:B--2---:R-:W-:-:S05]  /*0940*/  IMAD.WIDE.U32 R8, R0, 0x4, R8 ;  /* 0x0000000400087825 */ /* 0x004fca00078e0008 */
[----:B---3--:R-:W4:Y:S02]  /*0950*/  LDG.E R11, desc[UR12][R8.64] ;  /* 0x0000000c080b7981 */ /* 0x008f24000c1e1900 */
[----:B----45:R-:W-:-:S05]  /*0960*/  FFMA R11, R10, R11, R5 ;  /* 0x0000000b0a0b7223 */ /* 0x030fca0000000005 */
[----:B------:R1:W-:Y:S04]  /*0970*/  STG.E desc[UR12][R2.64], R11 ;  /* 0x0000000b02007986 */ /* 0x0003e8000c10190c */
[----:B------:R-:W2:Y:S04]  /*0980*/  LDG.E R10, desc[UR12][R6.64+0x4] ;  /* 0x0000040c060a7981 */ /* 0x000ea8000c1e1900 */
[----:B------:R-:W2:Y:S02]  /*0990*/  LDG.E R5, desc[UR12][R8.64+0x4] ;  /* 0x0000040c08057981 */ /* 0x000ea4000c1e1900 */
[----:B--2---:R-:W-:-:S05]  /*09a0*/  FFMA R13, R10, R5, R11 ;  /* 0x000000050a0d7223 */ /* 0x004fca000000000b */
[----:B------:R1:W-:Y:S04]  /*09b0*/  STG.E desc[UR12][R2.64], R13 ;  /* 0x0000000d02007986 */ /* 0x0003e8000c10190c */
[----:B------:R-:W2:Y:S04]  /*09c0*/  LDG.E R10, desc[UR12][R6.64+0x8] ;  /* 0x0000080c060a7981 */ /* 0x000ea8000c1e1900 */
[----:B------:R-:W2:Y:S02]  /*09d0*/  LDG.E R5, desc[UR12][R8.64+0x8] ;  /* 0x0000080c08057981 */ /* 0x000ea4000c1e1900 */
[----:B--2---:R-:W-:-:S05]  /*09e0*/  FFMA R15, R10, R5, R13 ;  /* 0x000000050a0f7223 */ /* 0x004fca000000000d */
[----:B------:R1:W-:Y:S04]  /*09f0*/  STG.E desc[UR12][R2.64], R15 ;  /* 0x0000000f02007986 */ /* 0x0003e8000c10190c */
[----:B------:R-:W2:Y:S04]  /*0a00*/  LDG.E R10, desc[UR12][R6.64+0xc] ;  /* 0x00000c0c060a7981 */ /* 0x000ea8000c1e1900 */
[----:B------:R-:W2:Y:S01]  /*0a10*/  LDG.E R5, desc[UR12][R8.64+0xc] ;  /* 0x00000c0c08057981 */ /* 0x000ea2000c1e1900 */
[----:B------:R-:W-:Y:S01]  /*0a20*/  IADD3 R0, PT, PT, R0, 0x4, RZ ;  /* 0x0000000400007810 */ /* 0x000fe20007ffe0ff */
[----:B--2---:R-:W-:-:S05]  /*0a30*/  FFMA R5, R10, R5, R15 ;  /* 0x000000050a057223 */ /* 0x004fca000000000f */
[----:B------:R1:W-:Y:S02]  /*0a40*/  STG.E desc[UR12][R2.64], R5 ;  /* 0x0000000502007986 */ /* 0x0003e4000c10190c */
.L_x_4:
[----:B------:R-:W-:Y:S05]  /*0a50*/  @!P1 EXIT ;  /* 0x000000000000994d */ /* 0x000fea0003800000 */
[----:B------:R-:W2:Y:S01]  /*0a60*/  LDC.64 R6, c[0x0][0x388] ;  /* 0x0000e200ff067b82 */ /* 0x000ea20000000a00 */
[----:B------:R-:W-:-:S07]  /*0a70*/  IMAD.MOV R4, RZ, RZ, -R4 ;  /* 0x000000ffff047224 */ /* 0x000fce00078e0a04 */
[----:B------:R-:W0:Y:S01]  /*0a80*/  LDC.64 R8, c[0x0][0x380] ;  /* 0x0000e000ff087b82 */ /* 0x000e220000000a00 */
[----:B--2---:R-:W-:-:S03]  /*0a90*/  IMAD.WIDE.U32 R6, R0, 0x4, R6 ;  /* 0x0000000400067825 */ /* 0x004fc600078e0006 */
[----:B------:R-:W-:Y:S02]  /*0aa0*/  MOV R10, R6 ;  /* 0x00000006000a7202 */ /* 0x000fe40000000f00 */
[----:B-1-3--:R-:W-:Y:S01]  /*0ab0*/  MOV R11, R7 ;  /* 0x00000007000b7202 */ /* 0x00afe20000000f00 */
[----:B0-----:R-:W-:-:S03]  /*0ac0*/  IMAD.WIDE.U32 R8, R0, 0x4, R8 ;  /* 0x0000000400087825 */ /* 0x001fc600078e0008 */
[----:B------:R-:W-:Y:S02]  /*0ad0*/  MOV R6, R8 ;  /* 0x0000000800067202 */ /* 0x000fe40000000f00 */
[----:B------:R-:W-:-:S07]  /*0ae0*/  MOV R7, R9 ;  /* 0x0000000900077202 */ /* 0x000fce0000000f00 */
.L_x_5:
[----:B------:R-:W-:Y:S01]  /*0af0*/  MOV R8, R10 ;  /* 0x0000000a00087202 */ /* 0x000fe20000000f00 */
[----:B0-----:R0:W4:Y:S01]  /*0b00*/  LDG.E R0, desc[UR12][R6.64] ;  /* 0x0000000c06007981 */ /* 0x001122000c1e1900 */
[----:B------:R-:W-:-:S05]  /*0b10*/  MOV R9, R11 ;  /* 0x0000000b00097202 */ /* 0x000fca0000000f00 */
[----:B------:R-:W4:Y:S01]  /*0b20*/  LDG.E R8, desc[UR12][R8.64] ;  /* 0x0000000c08087981 */ /* 0x000f22000c1e1900 */
[----:B------:R-:W-:-:S04]  /*0b30*/  IADD3 R4, PT, PT, R4, 0x1, RZ ;  /* 0x0000000104047810 */ /* 0x000fc80007ffe0ff */
[----:B------:R-:W-:Y:S02]  /*0b40*/  ISETP.NE.AND P0, PT, R4, RZ, PT ;  /* 0x000000ff0400720c */ /* 0x000fe40003f05270 */
[----:B------:R-:W-:Y:S02]  /*0b50*/  IADD3 R10, P1, PT, R10, 0x4, RZ ;  /* 0x000000040a0a7810 */ /* 0x000fe40007f3e0ff */
[----:B0-----:R-:W-:Y:S02]  /*0b60*/  IADD3 R6, P2, PT, R6, 0x4, RZ ;  /* 0x0000000406067810 */ /* 0x001fe40007f5e0ff */
[----:B------:R-:W-:Y:S02]  /*0b70*/  IADD3.X R11, PT, PT, RZ, R11, RZ, P1, !PT ;  /* 0x0000000bff0b7210 */ /* 0x000fe40000ffe4ff */
[----:B------:R-:W-:Y:S01]  /*0b80*/  IADD3.X R7, PT, PT, RZ, R7, RZ, P2, !PT ;  /* 0x00000007ff077210 */ /* 0x000fe200017fe4ff */
[----:B----45:R-:W-:-:S05]  /*0b90*/  FFMA R5, R0, R8, R5 ;  /* 0x0000000800057223 */ /* 0x030fca0000000005 */
[----:B------:R0:W-:Y:S01]  /*0ba0*/  STG.E desc[UR12][R2.64], R5 ;  /* 0x0000000502007986 */ /* 0x0001e2000c10190c */
[----:B------:R-:W-:Y:S05]  /*0bb0*/  @P0 BRA `(.L_x_5) ;  /* 0xfffffffc00cc0947 */ /* 0x000fea000383ffff */
[----:B------:R-:W-:Y:S05]  /*0bc0*/  EXIT ;  /* 0x000000000000794d */ /* 0x000fea0003800000 */
.L_x_6:
        /* <DEDUP_REMOVED lines=11> */
.L_x_9:


//--------------------- .text._Z9vectorAddPfS_S_i --------------------------
	.section	.text._Z9vectorAddPfS_S_i,"ax",@progbits
	.align	128
        .global         _Z9vectorAddPfS_S_i
        .type           _Z9vectorAddPfS_S_i,@function
        .size           _Z9vectorAddPfS_S_i,(.L_x_10 - _Z9vectorAddPfS_S_i)
        .other          _Z9vectorAddPfS_S_i,@"STO_CUDA_ENTRY STV_DEFAULT"
_Z9vectorAddPfS_S_i:
.text._Z9vectorAddPfS_S_i:
[----:B------:R-:W-:Y:S01]  /*0000*/  LDC R1, c[0x0][0x37c] ;  /* 0x0000df00ff017b82 */ /* 0x000fe20000000800 */
[----:B------:R-:W0:Y:S07]  /*0010*/  S2R R0, SR_TID.X ;  /* 0x0000000000007919 */ /* 0x000e2e0000002100 */
[----:B------:R-:W0:Y:S01]  /*0020*/  S2UR UR4, SR_CTAID.X ;  /* 0x00000000000479c3 */ /* 0x000e220000002500 */
[----:B------:R-:W1:Y:S07]  /*0030*/  LDCU UR5, c[0x0][0x398] ;  /* 0x00007300ff0577ac */ /* 0x000e6e0008000800 */
[----:B------:R-:W0:Y:S02]  /*0040*/  LDC R9, c[0x0][0x360] ;  /* 0x0000d800ff097b82 */ /* 0x000e240000000800 */
[----:B0-----:R-:W-:-:S05]  /*0050*/  IMAD R9, R9, UR4, R0 ;  /* 0x0000000409097c24 */ /* 0x001fca000f8e0200 */
[----:B-1----:R-:W-:-:S13]  /*0060*/  ISETP.GE.AND P0, PT, R9, UR5, PT ;  /* 0x0000000509007c0c */ /* 0x002fda000bf06270 */
[----:B------:R-:W-:Y:S05]  /*0070*/  @P0 EXIT ;  /* 0x000000000000094d */ /* 0x000fea0003800000 */
[----:B------:R-:W0:Y:S01]  /*0080*/  LDC.64 R2, c[0x0][0x380] ;  /* 0x0000e000ff027b82 */ /* 0x000e220000000a00 */
[----:B------:R-:W1:Y:S07]  /*0090*/  LDCU.64 UR4, c[0x0][0x358] ;  /* 0x00006b00ff0477ac */ /* 0x000e6e0008000a00 */
[----:B------:R-:W2:Y:S08]  /*00a0*/  LDC.64 R4, c[0x0][0x388] ;  /* 0x0000e200ff047b82 */ /* 0x000eb00000000a00 */
[----:B------:R-:W3:Y:S01]  /*00b0*/  LDC.64 R6, c[0x0][0x390] ;  /* 0x0000e400ff067b82 */ /* 0x000ee20000000a00 */
[----:B0-----:R-:W-:-:S06]  /*00c0*/  IMAD.WIDE R2, R9, 0x4, R2 ;  /* 0x0000000409027825 */ /* 0x001fcc00078e0202 */
[----:B-1----:R-:W4:Y:S01]  /*00d0*/  LDG.E R2, desc[UR4][R2.64] ;  /* 0x0000000402027981 */ /* 0x002f22000c1e1900 */
[----:B--2---:R-:W-:-:S06]  /*00e0*/  IMAD.WIDE R4, R9, 0x4, R4 ;  /* 0x0000000409047825 */ /* 0x004fcc00078e0204 */
[----:B------:R-:W4:Y:S01]  /*00f0*/  LDG.E R5, desc[UR4][R4.64] ;  /* 0x0000000404057981 */ /* 0x000f22000c1e1900 */
[----:B---3--:R-:W-:-:S04]  /*0100*/  IMAD.WIDE R6, R9, 0x4, R6 ;  /* 0x0000000409067825 */ /* 0x008fc800078e0206 */
[----:B----4-:R-:W-:-:S05]  /*0110*/  FADD R9, R2, R5 ;  /* 0x0000000502097221 */ /* 0x010fca0000000000 */
[----:B------:R-:W-:Y:S01]  /*0120*/  STG.E desc[UR4][R6.64], R9 ;  /* 0x0000000906007986 */ /* 0x000fe2000c101904 */
[----:B------:R-:W-:Y:S05]  /*0130*/  EXIT ;  /* 0x000000000000794d */ /* 0x000fea0003800000 */
.L_x_7:
        /* <DEDUP_REMOVED lines=12> */
.L_x_10:


//--------------------- .nv.shared.reserved.0     --------------------------
	.section	.nv.shared.reserved.0,"aw",@nobits
	.weak		__nv_reservedSMEM_offset_0_alias
	.size		__nv_reservedSMEM_offset_0_alias, 0, 64
	.other		__nv_reservedSMEM_offset_0_alias,@"STO_CUDA_RESERVED_SHARED STV_DEFAULT"
__nv_reservedSMEM_offset_0_alias:
	.zero		0
	.zero		64


//--------------------- .nv.constant0._Z13vectortoRank2PfS_S_i --------------------------
	.section	.nv.constant0._Z13vectortoRank2PfS_S_i,"a",@progbits
	.sectionflags	@""
	.align	4
.nv.constant0._Z13vectortoRank2PfS_S_i:
	.zero		924


//--------------------- .nv.constant0._Z13vectorMultDotPfS_S_i --------------------------
	.section	.nv.constant0._Z13vectorMultDotPfS_S_i,"a",@progbits
	.sectionflags	@""
	.align	4
.nv.constant0._Z13vectorMultDotPfS_S_i:
	.zero		924


//--------------------- .nv.constant0._Z9vectorAddPfS_S_i --------------------------
	.section	.nv.constant0._Z9vectorAddPfS_S_i,"a",@progbits
	.sectionflags	@""
	.align	4
.nv.constant0._Z9vectorAddPfS_S_i:
	.zero		924


//--------------------- SYMBOLS --------------------------

	.type		.nv.reservedSmem.offset0,@object
	.size		.nv.reservedSmem.offset0,0x4
